	.headerflags	@"EF_CUDA_TEXMODE_UNIFIED EF_CUDA_64BIT_ADDRESS EF_CUDA_ACCELERATORS EF_CUDA_SM90 EF_CUDA_VIRTUAL_SM(EF_CUDA_SM90)"
	.elftype	@"ET_EXEC"


//--------------------- .nv.info                  --------------------------
	.section	.nv.info,"",@"SHT_CUDA_INFO"
	.align	4


	//----- nvinfo : EIATTR_REGCOUNT
	.align		4
        /*0000*/ 	.byte	0x04, 0x2f
        /*0002*/ 	.short	(.L_1 - .L_0)
	.align		4
.L_0:
        /*0004*/ 	.word	index@(triton_poi_fused_cat_view_as_complex_3)
        /*0008*/ 	.word	0x00000013


	//----- nvinfo : EIATTR_MIN_STACK_SIZE
	.align		4
.L_1:
        /*000c*/ 	.byte	0x04, 0x12
        /*000e*/ 	.short	(.L_3 - .L_2)
	.align		4
.L_2:
        /*0010*/ 	.word	index@(triton_poi_fused_cat_view_as_complex_3)
        /*0014*/ 	.word	0x00000000


	//----- nvinfo : EIATTR_FRAME_SIZE
	.align		4
.L_3:
        /*0018*/ 	.byte	0x04, 0x11
        /*001a*/ 	.short	(.L_5 - .L_4)
	.align		4
.L_4:
        /*001c*/ 	.word	index@(triton_poi_fused_cat_view_as_complex_3)
        /*0020*/ 	.word	0x00000000


	//----- nvinfo : EIATTR_MIN_STACK_SIZE
	.align		4
.L_5:
        /*0024*/ 	.byte	0x04, 0x12
        /*0026*/ 	.short	(.L_7 - .L_6)
	.align		4
.L_6:
        /*0028*/ 	.word	index@(triton_poi_fused_cat_view_as_complex_3)
        /*002c*/ 	.word	0x00000000
.L_7:


//--------------------- .nv.info.triton_poi_fused_cat_view_as_complex_3 --------------------------
	.section	.nv.info.triton_poi_fused_cat_view_as_complex_3,"",@"SHT_CUDA_INFO"
	.sectionflags	@""
	.align	4


	//----- nvinfo : EIATTR_CUDA_API_VERSION
	.align		4
        /*0000*/ 	.byte	0x04, 0x37
        /*0002*/ 	.short	(.L_9 - .L_8)
.L_8:
        /*0004*/ 	.word	0x0000007c


	//----- nvinfo : EIATTR_KPARAM_INFO
	.align		4
.L_9:
        /*0008*/ 	.byte	0x04, 0x17
        /*000a*/ 	.short	(.L_11 - .L_10)
.L_10:
        /*000c*/ 	.word	0x00000000
        /*0010*/ 	.short	0x0005
        /*0012*/ 	.short	0x0028
        /*0014*/ 	.byte	0x00, 0xf0, 0x11, 0x00


	//----- nvinfo : EIATTR_KPARAM_INFO
	.align		4
.L_11:
        /*0018*/ 	.byte	0x04, 0x17
        /*001a*/ 	.short	(.L_13 - .L_12)
.L_12:
        /*001c*/ 	.word	0x00000000
        /*0020*/ 	.short	0x0004
        /*0022*/ 	.short	0x0020
        /*0024*/ 	.byte	0x00, 0xf4, 0x21, 0x00


	//----- nvinfo : EIATTR_KPARAM_INFO
	.align		4
.L_13:
        /*0028*/ 	.byte	0x04, 0x17
        /*002a*/ 	.short	(.L_15 - .L_14)
.L_14:
        /*002c*/ 	.word	0x00000000
        /*0030*/ 	.short	0x0003
        /*0032*/ 	.short	0x0018
        /*0034*/ 	.byte	0x00, 0xf4, 0x21, 0x00


	//----- nvinfo : EIATTR_KPARAM_INFO
	.align		4
.L_15:
        /*0038*/ 	.byte	0x04, 0x17
        /*003a*/ 	.short	(.L_17 - .L_16)
.L_16:
        /*003c*/ 	.word	0x00000000
        /*0040*/ 	.short	0x0002
        /*0042*/ 	.short	0x0010
        /*0044*/ 	.byte	0x00, 0xf4, 0x21, 0x00


	//----- nvinfo : EIATTR_KPARAM_INFO
	.align		4
.L_17:
        /*0048*/ 	.byte	0x04, 0x17
        /*004a*/ 	.short	(.L_19 - .L_18)
.L_18:
        /*004c*/ 	.word	0x00000000
        /*0050*/ 	.short	0x0001
        /*0052*/ 	.short	0x0008
        /*0054*/ 	.byte	0x00, 0xf4, 0x21, 0x00


	//----- nvinfo : EIATTR_KPARAM_INFO
	.align		4
.L_19:
        /*0058*/ 	.byte	0x04, 0x17
        /*005a*/ 	.short	(.L_21 - .L_20)
.L_20:
        /*005c*/ 	.word	0x00000000
        /*0060*/ 	.short	0x0000
        /*0062*/ 	.short	0x0000
        /*0064*/ 	.byte	0x00, 0xf4, 0x21, 0x00


	//----- nvinfo : EIATTR_SPARSE_MMA_MASK
	.align		4
.L_21:
        /*0068*/ 	.byte	0x03, 0x50
        /*006a*/ 	.short	0x0000


	//----- nvinfo : EIATTR_MAXREG_COUNT
	.align		4
        /*006c*/ 	.byte	0x03, 0x1b
        /*006e*/ 	.short	0x00ff


	//----- nvinfo : EIATTR_EXIT_INSTR_OFFSETS
	.align		4
        /*0070*/ 	.byte	0x04, 0x1c
        /*0072*/ 	.short	(.L_23 - .L_22)


	//   ....[0]....
.L_22:
        /*0074*/ 	.word	0x00000500


	//   ....[1]....
        /*0078*/ 	.word	0x00000520


	//----- nvinfo : EIATTR_REQNTID
	.align		4
.L_23:
        /*007c*/ 	.byte	0x04, 0x10
        /*007e*/ 	.short	(.L_25 - .L_24)
.L_24:
        /*0080*/ 	.word	0x00000080
        /*0084*/ 	.word	0x00000001
        /*0088*/ 	.word	0x00000001


	//----- nvinfo : EIATTR_CBANK_PARAM_SIZE
	.align		4
.L_25:
        /*008c*/ 	.byte	0x03, 0x19
        /*008e*/ 	.short	0x002c


	//----- nvinfo : EIATTR_PARAM_CBANK
	.align		4
        /*0090*/ 	.byte	0x04, 0x0a
        /*0092*/ 	.short	(.L_27 - .L_26)
	.align		4
.L_26:
        /*0094*/ 	.word	index@(.nv.constant0.triton_poi_fused_cat_view_as_complex_3)
        /*0098*/ 	.short	0x0210
        /*009a*/ 	.short	0x002c


	//----- nvinfo : EIATTR_SW_WAR
	.align		4
.L_27:
        /*009c*/ 	.byte	0x04, 0x36
        /*009e*/ 	.short	(.L_29 - .L_28)
.L_28:
        /*00a0*/ 	.word	0x00000008
.L_29:


//--------------------- .nv.callgraph             --------------------------
	.section	.nv.callgraph,"",@"SHT_CUDA_CALLGRAPH"
	.align	4
	.sectionentsize	8
	.align		4
        /*0000*/ 	.word	0x00000000
	.align		4
        /*0004*/ 	.word	0xffffffff
	.align		4
        /*0008*/ 	.word	0x00000000
	.align		4
        /*000c*/ 	.word	0xfffffffe
	.align		4
        /*0010*/ 	.word	0x00000000
	.align		4
        /*0014*/ 	.word	0xfffffffd
	.align		4
        /*0018*/ 	.word	0x00000000
	.align		4
        /*001c*/ 	.word	0xfffffffc


//--------------------- .text.triton_poi_fused_cat_view_as_complex_3 --------------------------
	.section	.text.triton_poi_fused_cat_view_as_complex_3,"ax",@progbits
	.align	128
        .global         triton_poi_fused_cat_view_as_complex_3
        .type           triton_poi_fused_cat_view_as_complex_3,@function
        .size           triton_poi_fused_cat_view_as_complex_3,(.L_x_1 - triton_poi_fused_cat_view_as_complex_3)
        .other          triton_poi_fused_cat_view_as_complex_3,@"STO_CUDA_ENTRY STV_DEFAULT"
triton_poi_fused_cat_view_as_complex_3:
.text.triton_poi_fused_cat_view_as_complex_3:
[----:B------:R-:W0:Y:S02]  /*0000*/  LDC R1, c[0x0][0x28] ;  /* 0x00000a00ff017b82 */ /* 0x000e240000000800 */
[----:B------:R-:W1:Y:S01]  /*0010*/  S2R R3, SR_TID.X ;  /* 0x0000000000037919 */ /* 0x000e620000002100 */
[----:B------:R-:W2:Y:S01]  /*0020*/  LDC.64 R8, c[0x0][0x218] ;  /* 0x00008600ff087b82 */ /* 0x000ea20000000a00 */
[----:B------:R-:W-:Y:S01]  /*0030*/  CS2R R14, SRZ ;  /* 0x00000000000e7805 */ /* 0x000fe2000001ff00 */
[----:B------:R-:W-:Y:S01]  /*0040*/  ULDC.64 UR4, c[0x0][0x208] ;  /* 0x0000820000047ab9 */ /* 0x000fe20000000a00 */
[----:B------:R-:W3:Y:S05]  /*0050*/  S2R R2, SR_CTAID.X ;  /* 0x0000000000027919 */ /* 0x000eea0000002500 */
[----:B------:R-:W4:Y:S08]  /*0060*/  LDC.64 R12, c[0x0][0x228] ;  /* 0x00008a00ff0c7b82 */ /* 0x000f300000000a00 */
[----:B------:R-:W5:Y:S01]  /*0070*/  LDC.64 R10, c[0x0][0x220] ;  /* 0x00008800ff0a7b82 */ /* 0x000f620000000a00 */
[----:B-1----:R-:W-:-:S05]  /*0080*/  LOP3.LUT R3, R3, 0x7f, RZ, 0xc0, !PT ;  /* 0x0000007f03037812 */ /* 0x002fca00078ec0ff */
[----:B---3--:R-:W-:-:S05]  /*0090*/  IMAD R0, R2, 0x80, R3 ;  /* 0x0000008002007824 */ /* 0x008fca00078e0203 */
[C---:B------:R-:W-:Y:S02]  /*00a0*/  LEA.HI R3, R0.reuse, R0, RZ, 0x1 ;  /* 0x0000000000037211 */ /* 0x040fe400078f08ff */
[----:B------:R-:W-:Y:S02]  /*00b0*/  ISETP.GE.AND P0, PT, R0, 0x200, PT ;  /* 0x000002000000780c */ /* 0x000fe40003f06270 */
[----:B------:R-:W-:Y:S02]  /*00c0*/  LOP3.LUT R5, R3, 0xfffffffe, RZ, 0xc0, !PT ;  /* 0xfffffffe03057812 */ /* 0x000fe400078ec0ff */
[----:B------:R-:W-:-:S03]  /*00d0*/  SHF.R.S32.HI R7, RZ, 0x1, R3 ;  /* 0x00000001ff077819 */ /* 0x000fc60000011403 */
[----:B------:R-:W-:Y:S02]  /*00e0*/  IMAD.IADD R5, R0, 0x1, -R5 ;  /* 0x0000000100057824 */ /* 0x000fe400078e0a05 */
[----:B--2---:R-:W-:-:S03]  /*00f0*/  IMAD.WIDE R8, R7, 0x4, R8 ;  /* 0x0000000407087825 */ /* 0x004fc600078e0208 */
[C---:B------:R-:W-:Y:S02]  /*0100*/  ISETP.GE.AND P1, PT, R5.reuse, 0x1, PT ;  /* 0x000000010500780c */ /* 0x040fe40003f26270 */
[----:B------:R-:W-:Y:S02]  /*0110*/  ISETP.GT.AND P2, PT, R5, RZ, !P0 ;  /* 0x000000ff0500720c */ /* 0x000fe40004744270 */
[----:B------:R-:W-:Y:S01]  /*0120*/  ISETP.LT.AND P3, PT, R0, 0x200, !P1 ;  /* 0x000002000000780c */ /* 0x000fe20004f61270 */
[----:B----4-:R-:W-:Y:S01]  /*0130*/  IMAD.WIDE R12, R7, 0x4, R12 ;  /* 0x00000004070c7825 */ /* 0x010fe200078e020c */
[----:B------:R-:W1:Y:S09]  /*0140*/  LDC.64 R4, c[0x0][0x210] ;  /* 0x00008400ff047b82 */ /* 0x000e720000000a00 */
[----:B------:R-:W2:Y:S04]  /*0150*/  @P2 LDG.E.EL R15, desc[UR4][R12.64] ;  /* 0x000000040c0f2981 */ /* 0x000ea8000c2e1900 */
[----:B------:R-:W3:Y:S01]  /*0160*/  @P3 LDG.E.EL R14, desc[UR4][R8.64] ;  /* 0x00000004080e3981 */ /* 0x000ee2000c2e1900 */
[----:B------:R-:W-:-:S02]  /*0170*/  IMAD.MOV.U32 R3, RZ, RZ, RZ ;  /* 0x000000ffff037224 */ /* 0x000fc400078e00ff */
[----:B------:R-:W-:Y:S02]  /*0180*/  IMAD.MOV.U32 R6, RZ, RZ, RZ ;  /* 0x000000ffff067224 */ /* 0x000fe400078e00ff */
[----:B-----5:R-:W-:-:S05]  /*0190*/  IMAD.WIDE R10, R7, 0x4, R10 ;  /* 0x00000004070a7825 */ /* 0x020fca00078e020a */
[----:B------:R4:W5:Y:S01]  /*01a0*/  @P2 LDG.E.EL R6, desc[UR4][R10.64] ;  /* 0x000000040a062981 */ /* 0x000962000c2e1900 */
[----:B-1----:R-:W-:-:S05]  /*01b0*/  IMAD.WIDE R4, R7, 0x4, R4 ;  /* 0x0000000407047825 */ /* 0x002fca00078e0204 */
[----:B------:R1:W5:Y:S01]  /*01c0*/  @P3 LDG.E.EL R3, desc[UR4][R4.64] ;  /* 0x0000000404033981 */ /* 0x000362000c2e1900 */
[----:B------:R-:W-:-:S04]  /*01d0*/  SHF.R.S32.HI R7, RZ, 0x18, R2 ;  /* 0x00000018ff077819 */ /* 0x000fc80000011402 */
[----:B------:R-:W-:-:S04]  /*01e0*/  SGXT R7, R7, 0x1 ;  /* 0x000000010707781a */ /* 0x000fc80000000200 */
[CC--:B----4-:R-:W-:Y:S02]  /*01f0*/  LEA.HI R10, R7.reuse, R0.reuse, RZ, 0x5 ;  /* 0x00000000070a7211 */ /* 0x0d0fe400078f28ff */
[CC--:B------:R-:W-:Y:S02]  /*0200*/  LEA.HI R2, R7.reuse, R0.reuse, RZ, 0x7 ;  /* 0x0000000007027211 */ /* 0x0c0fe400078f38ff */
[----:B------:R-:W-:Y:S02]  /*0210*/  LEA.HI R7, R7, R0, RZ, 0x3 ;  /* 0x0000000007077211 */ /* 0x000fe400078f18ff */
[----:B------:R-:W-:-:S04]  /*0220*/  SHF.R.S32.HI R10, RZ, 0x5, R10 ;  /* 0x00000005ff0a7819 */ /* 0x000fc8000001140a */
[----:B------:R-:W-:Y:S01]  /*0230*/  LEA.HI R12, R10, R10, RZ, 0x2 ;  /* 0x0000000a0a0c7211 */ /* 0x000fe200078f10ff */
[----:B------:R-:W-:-:S03]  /*0240*/  IMAD.MOV.U32 R16, RZ, RZ, 0x3e800000 ;  /* 0x3e800000ff107424 */ /* 0x000fc600078e00ff */
[----:B------:R-:W-:-:S05]  /*0250*/  LOP3.LUT R13, R12, 0x1ffffffc, RZ, 0xc0, !PT ;  /* 0x1ffffffc0c0d7812 */ /* 0x000fca00078ec0ff */
[----:B------:R-:W-:Y:S01]  /*0260*/  IMAD.IADD R13, R10, 0x1, -R13 ;  /* 0x000000010a0d7824 */ /* 0x000fe200078e0a0d */
[----:B--2---:R-:W-:Y:S02]  /*0270*/  SEL R15, R15, RZ, P2 ;  /* 0x000000ff0f0f7207 */ /* 0x004fe40001000000 */
[----:B---3--:R-:W-:-:S03]  /*0280*/  SEL R14, R14, RZ, P3 ;  /* 0x000000ff0e0e7207 */ /* 0x008fc60001800000 */
[----:B------:R-:W-:Y:S02]  /*0290*/  FADD R15, RZ, -R15 ;  /* 0x8000000fff0f7221 */ /* 0x000fe40000000000 */
[----:B------:R-:W-:Y:S02]  /*02a0*/  FADD R14, RZ, -R14 ;  /* 0x8000000eff0e7221 */ /* 0x000fe40000000000 */
[----:B------:R-:W-:Y:S02]  /*02b0*/  FMUL R15, R15, 1.4426950216293334961 ;  /* 0x3fb8aa3b0f0f7820 */ /* 0x000fe40000400000 */
[----:B------:R-:W-:-:S03]  /*02c0*/  FMUL R14, R14, 1.4426950216293334961 ;  /* 0x3fb8aa3b0e0e7820 */ /* 0x000fc60000400000 */
[----:B------:R-:W-:Y:S02]  /*02d0*/  FSETP.GEU.AND P5, PT, R15, -126, PT ;  /* 0xc2fc00000f00780b */ /* 0x000fe40003fae000 */
[----:B------:R-:W-:-:S11]  /*02e0*/  FSETP.GEU.AND P4, PT, R14, -126, PT ;  /* 0xc2fc00000e00780b */ /* 0x000fd60003f8e000 */
[----:B------:R-:W-:Y:S02]  /*02f0*/  @!P5 FMUL R15, R15, 0.5 ;  /* 0x3f0000000f0fd820 */ /* 0x000fe40000400000 */
[----:B------:R-:W-:Y:S02]  /*0300*/  @!P4 FMUL R14, R14, 0.5 ;  /* 0x3f0000000e0ec820 */ /* 0x000fe40000400000 */
[----:B-1----:R-:W1:Y:S08]  /*0310*/  MUFU.EX2 R5, R15 ;  /* 0x0000000f00057308 */ /* 0x002e700000000800 */
[----:B------:R-:W2:Y:S01]  /*0320*/  MUFU.EX2 R4, R14 ;  /* 0x0000000e00047308 */ /* 0x000ea20000000800 */
[----:B-1----:R-:W-:Y:S01]  /*0330*/  @!P5 FMUL R5, R5, R5 ;  /* 0x000000050505d220 */ /* 0x002fe20000400000 */
[----:B--2---:R-:W-:-:S03]  /*0340*/  @!P4 FMUL R4, R4, R4 ;  /* 0x000000040404c220 */ /* 0x004fc60000400000 */
[----:B------:R-:W-:Y:S01]  /*0350*/  FADD R9, R5, 1 ;  /* 0x3f80000005097421 */ /* 0x000fe20000000000 */
[----:B------:R-:W-:-:S04]  /*0360*/  FADD R8, R4, 1 ;  /* 0x3f80000004087421 */ /* 0x000fc80000000000 */
[----:B------:R-:W-:Y:S01]  /*0370*/  FSETP.GT.AND P5, PT, R9, 8.50705917302346158658e+37, PT ;  /* 0x7e8000000900780b */ /* 0x000fe20003fa4000 */
[----:B------:R-:W1:Y:S01]  /*0380*/  LDC.64 R4, c[0x0][0x230] ;  /* 0x00008c00ff047b82 */ /* 0x000e620000000a00 */
[----:B------:R-:W-:Y:S02]  /*0390*/  FSETP.GT.AND P4, PT, R8, 8.50705917302346158658e+37, PT ;  /* 0x7e8000000800780b */ /* 0x000fe40003f84000 */
[----:B------:R-:W-:Y:S02]  /*03a0*/  LOP3.LUT R14, R2, 0xffffff80, RZ, 0xc0, !PT ;  /* 0xffffff80020e7812 */ /* 0x000fe400078ec0ff */
[----:B------:R-:W-:-:S07]  /*03b0*/  SHF.R.S32.HI R2, RZ, 0x3, R7 ;  /* 0x00000003ff027819 */ /* 0x000fce0000011407 */
[----:B------:R-:W-:Y:S02]  /*03c0*/  @P5 FMUL R9, R9, 0.25 ;  /* 0x3e80000009095820 */ /* 0x000fe40000400000 */
[----:B------:R-:W-:Y:S01]  /*03d0*/  @P4 FMUL R8, R8, 0.25 ;  /* 0x3e80000008084820 */ /* 0x000fe20000400000 */
[----:B------:R-:W-:-:S03]  /*03e0*/  LOP3.LUT R7, R7, 0xfffffff8, RZ, 0xc0, !PT ;  /* 0xfffffff807077812 */ /* 0x000fc600078ec0ff */
[----:B------:R-:W2:Y:S01]  /*03f0*/  MUFU.RCP R9, R9 ;  /* 0x0000000900097308 */ /* 0x000ea20000001000 */
[----:B------:R-:W-:-:S07]  /*0400*/  LEA.HI R11, R2, R2, RZ, 0x2 ;  /* 0x00000002020b7211 */ /* 0x000fce00078f10ff */
[----:B------:R-:W3:Y:S01]  /*0410*/  MUFU.RCP R8, R8 ;  /* 0x0000000800087308 */ /* 0x000ee20000001000 */
[----:B------:R-:W-:Y:S02]  /*0420*/  IADD3 R14, R14, R0, -R7 ;  /* 0x000000000e0e7210 */ /* 0x000fe40007ffe807 */
[----:B------:R-:W-:Y:S02]  /*0430*/  LOP3.LUT R11, R11, 0x7fffffc, RZ, 0xc0, !PT ;  /* 0x07fffffc0b0b7812 */ /* 0x000fe400078ec0ff */
[C---:B------:R-:W-:Y:S01]  /*0440*/  FSEL R7, R16.reuse, 1, P4 ;  /* 0x3f80000010077808 */ /* 0x040fe20002000000 */
[----:B------:R-:W-:Y:S01]  /*0450*/  IMAD R14, R13, 0x8, R14 ;  /* 0x000000080d0e7824 */ /* 0x000fe200078e020e */
[----:B------:R-:W-:Y:S01]  /*0460*/  FSEL R0, R16, 1, P5 ;  /* 0x3f80000010007808 */ /* 0x000fe20002800000 */
[----:B------:R-:W-:Y:S01]  /*0470*/  IMAD.IADD R11, R2, 0x1, -R11 ;  /* 0x00000001020b7824 */ /* 0x000fe200078e0a0b */
[----:B-----5:R-:W-:Y:S02]  /*0480*/  SEL R2, R3, RZ, P3 ;  /* 0x000000ff03027207 */ /* 0x020fe40001800000 */
[----:B------:R-:W-:Y:S01]  /*0490*/  SEL R3, R6, RZ, P2 ;  /* 0x000000ff06037207 */ /* 0x000fe20001000000 */
[----:B------:R-:W-:-:S02]  /*04a0*/  IMAD R11, R11, 0x20, R14 ;  /* 0x000000200b0b7824 */ /* 0x000fc400078e020e */
[----:B--2---:R-:W-:Y:S01]  /*04b0*/  FMUL R0, R9, R0 ;  /* 0x0000000009007220 */ /* 0x004fe20000400000 */
[----:B---3--:R-:W-:Y:S01]  /*04c0*/  FMUL R7, R8, R7 ;  /* 0x0000000708077220 */ /* 0x008fe20000400000 */
[----:B-1----:R-:W-:-:S04]  /*04d0*/  IMAD.WIDE R4, R11, 0x4, R4 ;  /* 0x000000040b047825 */ /* 0x002fc800078e0204 */
[----:B------:R-:W-:Y:S01]  /*04e0*/  FMUL R7, R2, R7 ;  /* 0x0000000702077220 */ /* 0x000fe20000400000 */
[----:B------:R-:W-:Y:S01]  /*04f0*/  @P1 FMUL R7, R3, R0 ;  /* 0x0000000003071220 */ /* 0x000fe20000400000 */
[----:B------:R-:W-:Y:S06]  /*0500*/  @P0 EXIT ;  /* 0x000000000000094d */ /* 0x000fec0003800000 */
[----:B------:R-:W-:Y:S01]  /*0510*/  STG.E desc[UR4][R4.64], R7 ;  /* 0x0000000704007986 */ /* 0x000fe2000c101904 */
[----:B------:R-:W-:Y:S05]  /*0520*/  EXIT ;  /* 0x000000000000794d */ /* 0x000fea0003800000 */
.L_x_0:
[----:B------:R-:W-:-:S00]  /*0530*/  BRA `(.L_x_0) ;  /* 0xfffffffc00fc7947 */ /* 0x000fc0000383ffff */
[----:B------:R-:W-:-:S00]  /*0540*/  NOP ;  /* 0x0000000000007918 */ /* 0x000fc00000000000 */
        /* <DEDUP_REMOVED lines=11> */
.L_x_1:


//--------------------- .nv.constant0.triton_poi_fused_cat_view_as_complex_3 --------------------------
	.section	.nv.constant0.triton_poi_fused_cat_view_as_complex_3,"a",@progbits
	.sectionflags	@""
	.align	4
.nv.constant0.triton_poi_fused_cat_view_as_complex_3:
	.zero		572
